	.headerflags	@"EF_CUDA_TEXMODE_UNIFIED EF_CUDA_64BIT_ADDRESS EF_CUDA_ACCELERATORS EF_CUDA_SM90 EF_CUDA_VIRTUAL_SM(EF_CUDA_SM90)"
	.elftype	@"ET_EXEC"


//--------------------- .nv.info                  --------------------------
	.section	.nv.info,"",@"SHT_CUDA_INFO"
	.align	4


	//----- nvinfo : EIATTR_REGCOUNT
	.align		4
        /*0000*/ 	.byte	0x04, 0x2f
        /*0002*/ 	.short	(.L_1 - .L_0)
	.align		4
.L_0:
        /*0004*/ 	.word	index@(triton_poi_fused_add_mul_rsub_0)
        /*0008*/ 	.word	0x00000012


	//----- nvinfo : EIATTR_MIN_STACK_SIZE
	.align		4
.L_1:
        /*000c*/ 	.byte	0x04, 0x12
        /*000e*/ 	.short	(.L_3 - .L_2)
	.align		4
.L_2:
        /*0010*/ 	.word	index@(triton_poi_fused_add_mul_rsub_0)
        /*0014*/ 	.word	0x00000000


	//----- nvinfo : EIATTR_FRAME_SIZE
	.align		4
.L_3:
        /*0018*/ 	.byte	0x04, 0x11
        /*001a*/ 	.short	(.L_5 - .L_4)
	.align		4
.L_4:
        /*001c*/ 	.word	index@(triton_poi_fused_add_mul_rsub_0)
        /*0020*/ 	.word	0x00000000


	//----- nvinfo : EIATTR_MIN_STACK_SIZE
	.align		4
.L_5:
        /*0024*/ 	.byte	0x04, 0x12
        /*0026*/ 	.short	(.L_7 - .L_6)
	.align		4
.L_6:
        /*0028*/ 	.word	index@(triton_poi_fused_add_mul_rsub_0)
        /*002c*/ 	.word	0x00000000
.L_7:


//--------------------- .nv.info.triton_poi_fused_add_mul_rsub_0 --------------------------
	.section	.nv.info.triton_poi_fused_add_mul_rsub_0,"",@"SHT_CUDA_INFO"
	.sectionflags	@""
	.align	4


	//----- nvinfo : EIATTR_CUDA_API_VERSION
	.align		4
        /*0000*/ 	.byte	0x04, 0x37
        /*0002*/ 	.short	(.L_9 - .L_8)
.L_8:
        /*0004*/ 	.word	0x0000007c


	//----- nvinfo : EIATTR_KPARAM_INFO
	.align		4
.L_9:
        /*0008*/ 	.byte	0x04, 0x17
        /*000a*/ 	.short	(.L_11 - .L_10)
.L_10:
        /*000c*/ 	.word	0x00000000
        /*0010*/ 	.short	0x0003
        /*0012*/ 	.short	0x0018
        /*0014*/ 	.byte	0x00, 0xf0, 0x11, 0x00


	//----- nvinfo : EIATTR_KPARAM_INFO
	.align		4
.L_11:
        /*0018*/ 	.byte	0x04, 0x17
        /*001a*/ 	.short	(.L_13 - .L_12)
.L_12:
        /*001c*/ 	.word	0x00000000
        /*0020*/ 	.short	0x0002
        /*0022*/ 	.short	0x0010
        /*0024*/ 	.byte	0x00, 0xf4, 0x21, 0x00


	//----- nvinfo : EIATTR_KPARAM_INFO
	.align		4
.L_13:
        /*0028*/ 	.byte	0x04, 0x17
        /*002a*/ 	.short	(.L_15 - .L_14)
.L_14:
        /*002c*/ 	.word	0x00000000
        /*0030*/ 	.short	0x0001
        /*0032*/ 	.short	0x0008
        /*0034*/ 	.byte	0x00, 0xf4, 0x21, 0x00


	//----- nvinfo : EIATTR_KPARAM_INFO
	.align		4
.L_15:
        /*0038*/ 	.byte	0x04, 0x17
        /*003a*/ 	.short	(.L_17 - .L_16)
.L_16:
        /*003c*/ 	.word	0x00000000
        /*0040*/ 	.short	0x0000
        /*0042*/ 	.short	0x0000
        /*0044*/ 	.byte	0x00, 0xf4, 0x21, 0x00


	//----- nvinfo : EIATTR_SPARSE_MMA_MASK
	.align		4
.L_17:
        /*0048*/ 	.byte	0x03, 0x50
        /*004a*/ 	.short	0x0000


	//----- nvinfo : EIATTR_MAXREG_COUNT
	.align		4
        /*004c*/ 	.byte	0x03, 0x1b
        /*004e*/ 	.short	0x00ff


	//----- nvinfo : EIATTR_EXIT_INSTR_OFFSETS
	.align		4
        /*0050*/ 	.byte	0x04, 0x1c
        /*0052*/ 	.short	(.L_19 - .L_18)


	//   ....[0]....
.L_18:
        /*0054*/ 	.word	0x000001a0


	//   ....[1]....
        /*0058*/ 	.word	0x000001c0


	//----- nvinfo : EIATTR_REQNTID
	.align		4
.L_19:
        /*005c*/ 	.byte	0x04, 0x10
        /*005e*/ 	.short	(.L_21 - .L_20)
.L_20:
        /*0060*/ 	.word	0x00000020
        /*0064*/ 	.word	0x00000001
        /*0068*/ 	.word	0x00000001


	//----- nvinfo : EIATTR_CBANK_PARAM_SIZE
	.align		4
.L_21:
        /*006c*/ 	.byte	0x03, 0x19
        /*006e*/ 	.short	0x001c


	//----- nvinfo : EIATTR_PARAM_CBANK
	.align		4
        /*0070*/ 	.byte	0x04, 0x0a
        /*0072*/ 	.short	(.L_23 - .L_22)
	.align		4
.L_22:
        /*0074*/ 	.word	index@(.nv.constant0.triton_poi_fused_add_mul_rsub_0)
        /*0078*/ 	.short	0x0210
        /*007a*/ 	.short	0x001c


	//----- nvinfo : EIATTR_SW_WAR
	.align		4
.L_23:
        /*007c*/ 	.byte	0x04, 0x36
        /*007e*/ 	.short	(.L_25 - .L_24)
.L_24:
        /*0080*/ 	.word	0x00000008
.L_25:


//--------------------- .nv.callgraph             --------------------------
	.section	.nv.callgraph,"",@"SHT_CUDA_CALLGRAPH"
	.align	4
	.sectionentsize	8
	.align		4
        /*0000*/ 	.word	0x00000000
	.align		4
        /*0004*/ 	.word	0xffffffff
	.align		4
        /*0008*/ 	.word	0x00000000
	.align		4
        /*000c*/ 	.word	0xfffffffe
	.align		4
        /*0010*/ 	.word	0x00000000
	.align		4
        /*0014*/ 	.word	0xfffffffd
	.align		4
        /*0018*/ 	.word	0x00000000
	.align		4
        /*001c*/ 	.word	0xfffffffc


//--------------------- .text.triton_poi_fused_add_mul_rsub_0 --------------------------
	.section	.text.triton_poi_fused_add_mul_rsub_0,"ax",@progbits
	.align	128
        .global         triton_poi_fused_add_mul_rsub_0
        .type           triton_poi_fused_add_mul_rsub_0,@function
        .size           triton_poi_fused_add_mul_rsub_0,(.L_x_1 - triton_poi_fused_add_mul_rsub_0)
        .other          triton_poi_fused_add_mul_rsub_0,@"STO_CUDA_ENTRY STV_DEFAULT"
triton_poi_fused_add_mul_rsub_0:
.text.triton_poi_fused_add_mul_rsub_0:
[----:B------:R-:W0:Y:S02]  /*0000*/  LDC R1, c[0x0][0x28] ;  /* 0x00000a00ff017b82 */ /* 0x000e240000000800 */
[----:B------:R-:W1:Y:S01]  /*0010*/  S2R R0, SR_TID.X ;  /* 0x0000000000007919 */ /* 0x000e620000002100 */
[----:B------:R-:W2:Y:S01]  /*0020*/  LDC.64 R2, c[0x0][0x218] ;  /* 0x00008600ff027b82 */ /* 0x000ea20000000a00 */
[----:B------:R-:W-:Y:S01]  /*0030*/  CS2R R10, SRZ ;  /* 0x00000000000a7805 */ /* 0x000fe2000001ff00 */
[----:B------:R-:W-:Y:S01]  /*0040*/  ULDC.64 UR4, c[0x0][0x208] ;  /* 0x0000820000047ab9 */ /* 0x000fe20000000a00 */
[----:B------:R-:W3:Y:S01]  /*0050*/  S2R R9, SR_CTAID.X ;  /* 0x0000000000097919 */ /* 0x000ee20000002500 */
[----:B------:R-:W-:-:S04]  /*0060*/  CS2R R12, SRZ ;  /* 0x00000000000c7805 */ /* 0x000fc8000001ff00 */
[----:B------:R-:W4:Y:S08]  /*0070*/  LDC.64 R6, c[0x0][0x210] ;  /* 0x00008400ff067b82 */ /* 0x000f300000000a00 */
[----:B------:R-:W5:Y:S01]  /*0080*/  LDC.64 R4, c[0x0][0x220] ;  /* 0x00008800ff047b82 */ /* 0x000f620000000a00 */
[----:B-1----:R-:W-:-:S04]  /*0090*/  SHF.L.U32 R0, R0, 0x1, RZ ;  /* 0x0000000100007819 */ /* 0x002fc800000006ff */
[----:B------:R-:W-:-:S04]  /*00a0*/  LOP3.LUT R0, R0, 0x3e, RZ, 0xc0, !PT ;  /* 0x0000003e00007812 */ /* 0x000fc800078ec0ff */
[----:B---3--:R-:W-:-:S04]  /*00b0*/  LEA R9, R9, R0, 0x6 ;  /* 0x0000000009097211 */ /* 0x008fc800078e30ff */
[C---:B------:R-:W-:Y:S01]  /*00c0*/  ISETP.GE.AND P0, PT, R9.reuse, 0x40, PT ;  /* 0x000000400900780c */ /* 0x040fe20003f06270 */
[----:B--2---:R-:W-:-:S04]  /*00d0*/  IMAD.WIDE R2, R9, 0x4, R2 ;  /* 0x0000000409027825 */ /* 0x004fc800078e0202 */
[----:B----4-:R-:W-:-:S04]  /*00e0*/  IMAD.WIDE R6, R9, 0x4, R6 ;  /* 0x0000000409067825 */ /* 0x010fc800078e0206 */
[----:B-----5:R-:W-:Y:S01]  /*00f0*/  IMAD.WIDE R4, R9, 0x4, R4 ;  /* 0x0000000409047825 */ /* 0x020fe200078e0204 */
[----:B------:R-:W-:-:S03]  /*0100*/  CS2R R8, SRZ ;  /* 0x0000000000087805 */ /* 0x000fc6000001ff00 */
[----:B------:R-:W2:Y:S04]  /*0110*/  @!P0 LDG.E.64 R10, desc[UR4][R2.64] ;  /* 0x00000004020a8981 */ /* 0x000ea8000c1e1b00 */
[----:B------:R-:W3:Y:S04]  /*0120*/  @!P0 LDG.E.64 R12, desc[UR4][R6.64] ;  /* 0x00000004060c8981 */ /* 0x000ee8000c1e1b00 */
[----:B------:R-:W4:Y:S01]  /*0130*/  @!P0 LDG.E.64 R8, desc[UR4][R4.64] ;  /* 0x0000000404088981 */ /* 0x000f22000c1e1b00 */
[----:B--2---:R-:W-:Y:S01]  /*0140*/  FADD R15, -R10, 1 ;  /* 0x3f8000000a0f7421 */ /* 0x004fe20000000100 */
[----:B------:R-:W-:-:S03]  /*0150*/  FADD R0, -R11, 1 ;  /* 0x3f8000000b007421 */ /* 0x000fc60000000100 */
[----:B---3--:R-:W-:Y:S01]  /*0160*/  FMUL R15, R15, R12 ;  /* 0x0000000c0f0f7220 */ /* 0x008fe20000400000 */
[----:B------:R-:W-:-:S03]  /*0170*/  FMUL R0, R0, R13 ;  /* 0x0000000d00007220 */ /* 0x000fc60000400000 */
[----:B----4-:R-:W-:Y:S01]  /*0180*/  FFMA R8, R8, R10, R15 ;  /* 0x0000000a08087223 */ /* 0x010fe2000000000f */
[----:B------:R-:W-:Y:S01]  /*0190*/  FFMA R9, R9, R11, R0 ;  /* 0x0000000b09097223 */ /* 0x000fe20000000000 */
[----:B------:R-:W-:Y:S06]  /*01a0*/  @P0 EXIT ;  /* 0x000000000000094d */ /* 0x000fec0003800000 */
[----:B------:R-:W-:Y:S01]  /*01b0*/  STG.E.64 desc[UR4][R6.64], R8 ;  /* 0x0000000806007986 */ /* 0x000fe2000c101b04 */
[----:B------:R-:W-:Y:S05]  /*01c0*/  EXIT ;  /* 0x000000000000794d */ /* 0x000fea0003800000 */
.L_x_0:
[----:B------:R-:W-:-:S00]  /*01d0*/  BRA `(.L_x_0) ;  /* 0xfffffffc00fc7947 */ /* 0x000fc0000383ffff */
[----:B------:R-:W-:-:S00]  /*01e0*/  NOP ;  /* 0x0000000000007918 */ /* 0x000fc00000000000 */
        /* <DEDUP_REMOVED lines=9> */
.L_x_1:


//--------------------- .nv.constant0.triton_poi_fused_add_mul_rsub_0 --------------------------
	.section	.nv.constant0.triton_poi_fused_add_mul_rsub_0,"a",@progbits
	.sectionflags	@""
	.align	4
.nv.constant0.triton_poi_fused_add_mul_rsub_0:
	.zero		556
